	.headerflags	@"EF_CUDA_TEXMODE_UNIFIED EF_CUDA_64BIT_ADDRESS EF_CUDA_ACCELERATORS EF_CUDA_SM90 EF_CUDA_VIRTUAL_SM(EF_CUDA_SM90)"
	.elftype	@"ET_EXEC"


//--------------------- .nv.info                  --------------------------
	.section	.nv.info,"",@"SHT_CUDA_INFO"
	.align	4


	//----- nvinfo : EIATTR_REGCOUNT
	.align		4
        /*0000*/ 	.byte	0x04, 0x2f
        /*0002*/ 	.short	(.L_3 - .L_2)
	.align		4
.L_2:
        /*0004*/ 	.word	index@(triton_poi_fused__native_batch_norm_legit_no_training_convolution_relu_41)
        /*0008*/ 	.word	0x00000016


	//----- nvinfo : EIATTR_MIN_STACK_SIZE
	.align		4
.L_3:
        /*000c*/ 	.byte	0x04, 0x12
        /*000e*/ 	.short	(.L_5 - .L_4)
	.align		4
.L_4:
        /*0010*/ 	.word	index@(triton_poi_fused__native_batch_norm_legit_no_training_convolution_relu_41)
        /*0014*/ 	.word	0x00000000


	//----- nvinfo : EIATTR_FRAME_SIZE
	.align		4
.L_5:
        /*0018*/ 	.byte	0x04, 0x11
        /*001a*/ 	.short	(.L_7 - .L_6)
	.align		4
.L_6:
        /*001c*/ 	.word	index@(triton_poi_fused__native_batch_norm_legit_no_training_convolution_relu_41)
        /*0020*/ 	.word	0x00000000


	//----- nvinfo : EIATTR_MIN_STACK_SIZE
	.align		4
.L_7:
        /*0024*/ 	.byte	0x04, 0x12
        /*0026*/ 	.short	(.L_9 - .L_8)
	.align		4
.L_8:
        /*0028*/ 	.word	index@(triton_poi_fused__native_batch_norm_legit_no_training_convolution_relu_41)
        /*002c*/ 	.word	0x00000000
.L_9:


//--------------------- .nv.info.triton_poi_fused__native_batch_norm_legit_no_training_convolution_relu_41 --------------------------
	.section	.nv.info.triton_poi_fused__native_batch_norm_legit_no_training_convolution_relu_41,"",@"SHT_CUDA_INFO"
	.sectionflags	@""
	.align	4


	//----- nvinfo : EIATTR_CUDA_API_VERSION
	.align		4
        /*0000*/ 	.byte	0x04, 0x37
        /*0002*/ 	.short	(.L_11 - .L_10)
.L_10:
        /*0004*/ 	.word	0x0000007c


	//----- nvinfo : EIATTR_KPARAM_INFO
	.align		4
.L_11:
        /*0008*/ 	.byte	0x04, 0x17
        /*000a*/ 	.short	(.L_13 - .L_12)
.L_12:
        /*000c*/ 	.word	0x00000000
        /*0010*/ 	.short	0x0007
        /*0012*/ 	.short	0x0038
        /*0014*/ 	.byte	0x00, 0xf0, 0x11, 0x00


	//----- nvinfo : EIATTR_KPARAM_INFO
	.align		4
.L_13:
        /*0018*/ 	.byte	0x04, 0x17
        /*001a*/ 	.short	(.L_15 - .L_14)
.L_14:
        /*001c*/ 	.word	0x00000000
        /*0020*/ 	.short	0x0006
        /*0022*/ 	.short	0x0030
        /*0024*/ 	.byte	0x00, 0xf4, 0x21, 0x00


	//----- nvinfo : EIATTR_KPARAM_INFO
	.align		4
.L_15:
        /*0028*/ 	.byte	0x04, 0x17
        /*002a*/ 	.short	(.L_17 - .L_16)
.L_16:
        /*002c*/ 	.word	0x00000000
        /*0030*/ 	.short	0x0005
        /*0032*/ 	.short	0x0028
        /*0034*/ 	.byte	0x00, 0xf4, 0x21, 0x00


	//----- nvinfo : EIATTR_KPARAM_INFO
	.align		4
.L_17:
        /*0038*/ 	.byte	0x04, 0x17
        /*003a*/ 	.short	(.L_19 - .L_18)
.L_18:
        /*003c*/ 	.word	0x00000000
        /*0040*/ 	.short	0x0004
        /*0042*/ 	.short	0x0020
        /*0044*/ 	.byte	0x00, 0xf4, 0x21, 0x00


	//----- nvinfo : EIATTR_KPARAM_INFO
	.align		4
.L_19:
        /*0048*/ 	.byte	0x04, 0x17
        /*004a*/ 	.short	(.L_21 - .L_20)
.L_20:
        /*004c*/ 	.word	0x00000000
        /*0050*/ 	.short	0x0003
        /*0052*/ 	.short	0x0018
        /*0054*/ 	.byte	0x00, 0xf4, 0x21, 0x00


	//----- nvinfo : EIATTR_KPARAM_INFO
	.align		4
.L_21:
        /*0058*/ 	.byte	0x04, 0x17
        /*005a*/ 	.short	(.L_23 - .L_22)
.L_22:
        /*005c*/ 	.word	0x00000000
        /*0060*/ 	.short	0x0002
        /*0062*/ 	.short	0x0010
        /*0064*/ 	.byte	0x00, 0xf4, 0x21, 0x00


	//----- nvinfo : EIATTR_KPARAM_INFO
	.align		4
.L_23:
        /*0068*/ 	.byte	0x04, 0x17
        /*006a*/ 	.short	(.L_25 - .L_24)
.L_24:
        /*006c*/ 	.word	0x00000000
        /*0070*/ 	.short	0x0001
        /*0072*/ 	.short	0x0008
        /*0074*/ 	.byte	0x00, 0xf4, 0x21, 0x00


	//----- nvinfo : EIATTR_KPARAM_INFO
	.align		4
.L_25:
        /*0078*/ 	.byte	0x04, 0x17
        /*007a*/ 	.short	(.L_27 - .L_26)
.L_26:
        /*007c*/ 	.word	0x00000000
        /*0080*/ 	.short	0x0000
        /*0082*/ 	.short	0x0000
        /*0084*/ 	.byte	0x00, 0xf4, 0x21, 0x00


	//----- nvinfo : EIATTR_SPARSE_MMA_MASK
	.align		4
.L_27:
        /*0088*/ 	.byte	0x03, 0x50
        /*008a*/ 	.short	0x0000


	//----- nvinfo : EIATTR_MAXREG_COUNT
	.align		4
        /*008c*/ 	.byte	0x03, 0x1b
        /*008e*/ 	.short	0x00ff


	//----- nvinfo : EIATTR_EXIT_INSTR_OFFSETS
	.align		4
        /*0090*/ 	.byte	0x04, 0x1c
        /*0092*/ 	.short	(.L_29 - .L_28)


	//   ....[0]....
.L_28:
        /*0094*/ 	.word	0x00000400


	//----- nvinfo : EIATTR_REQNTID
	.align		4
.L_29:
        /*0098*/ 	.byte	0x04, 0x10
        /*009a*/ 	.short	(.L_31 - .L_30)
.L_30:
        /*009c*/ 	.word	0x00000100
        /*00a0*/ 	.word	0x00000001
        /*00a4*/ 	.word	0x00000001


	//----- nvinfo : EIATTR_CBANK_PARAM_SIZE
	.align		4
.L_31:
        /*00a8*/ 	.byte	0x03, 0x19
        /*00aa*/ 	.short	0x003c


	//----- nvinfo : EIATTR_PARAM_CBANK
	.align		4
        /*00ac*/ 	.byte	0x04, 0x0a
        /*00ae*/ 	.short	(.L_33 - .L_32)
	.align		4
.L_32:
        /*00b0*/ 	.word	index@(.nv.constant0.triton_poi_fused__native_batch_norm_legit_no_training_convolution_relu_41)
        /*00b4*/ 	.short	0x0210
        /*00b6*/ 	.short	0x003c


	//----- nvinfo : EIATTR_SW_WAR
	.align		4
.L_33:
        /*00b8*/ 	.byte	0x04, 0x36
        /*00ba*/ 	.short	(.L_35 - .L_34)
.L_34:
        /*00bc*/ 	.word	0x00000008
.L_35:


//--------------------- .nv.callgraph             --------------------------
	.section	.nv.callgraph,"",@"SHT_CUDA_CALLGRAPH"
	.align	4
	.sectionentsize	8
	.align		4
        /*0000*/ 	.word	0x00000000
	.align		4
        /*0004*/ 	.word	0xffffffff
	.align		4
        /*0008*/ 	.word	0x00000000
	.align		4
        /*000c*/ 	.word	0xfffffffe
	.align		4
        /*0010*/ 	.word	0x00000000
	.align		4
        /*0014*/ 	.word	0xfffffffd
	.align		4
        /*0018*/ 	.word	0x00000000
	.align		4
        /*001c*/ 	.word	0xfffffffc


//--------------------- .nv.constant4             --------------------------
	.section	.nv.constant4,"a",@progbits
	.align	8
	.align		8
.nv.constant4:
        /*0000*/ 	.dword	_$_str
	.align		8
        /*0008*/ 	.dword	_$_str_$_2


//--------------------- .text.triton_poi_fused__native_batch_norm_legit_no_training_convolution_relu_41 --------------------------
	.section	.text.triton_poi_fused__native_batch_norm_legit_no_training_convolution_relu_41,"ax",@progbits
	.align	128
        .global         triton_poi_fused__native_batch_norm_legit_no_training_convolution_relu_41
        .type           triton_poi_fused__native_batch_norm_legit_no_training_convolution_relu_41,@function
        .size           triton_poi_fused__native_batch_norm_legit_no_training_convolution_relu_41,(.L_x_1 - triton_poi_fused__native_batch_norm_legit_no_training_convolution_relu_41)
        .other          triton_poi_fused__native_batch_norm_legit_no_training_convolution_relu_41,@"STO_CUDA_ENTRY STV_DEFAULT"
triton_poi_fused__native_batch_norm_legit_no_training_convolution_relu_41:
.text.triton_poi_fused__native_batch_norm_legit_no_training_convolution_relu_41:
[----:B------:R-:W-:Y:S01]  /*0000*/  LDC R1, c[0x0][0x28] ;  /* 0x00000a00ff017b82 */ /* 0x000fe20000000800 */
[----:B------:R-:W1:Y:S07]  /*0010*/  S2R R0, SR_TID.X ;  /* 0x0000000000007919 */ /* 0x000e6e0000002100 */
[----:B------:R-:W2:Y:S01]  /*0020*/  LDC.64 R14, c[0x0][0x228] ;  /* 0x00008a00ff0e7b82 */ /* 0x000ea20000000a00 */
[----:B------:R-:W-:Y:S01]  /*0030*/  ULDC.64 UR4, c[0x0][0x208] ;  /* 0x0000820000047ab9 */ /* 0x000fe20000000a00 */
[----:B------:R-:W3:Y:S06]  /*0040*/  S2R R5, SR_CTAID.X ;  /* 0x0000000000057919 */ /* 0x000eec0000002500 */
[----:B------:R-:W4:Y:S08]  /*0050*/  LDC.64 R10, c[0x0][0x218] ;  /* 0x00008600ff0a7b82 */ /* 0x000f300000000a00 */
[----:B------:R-:W5:Y:S08]  /*0060*/  LDC.64 R12, c[0x0][0x220] ;  /* 0x00008800ff0c7b82 */ /* 0x000f700000000a00 */
[----:B------:R-:W2:Y:S01]  /*0070*/  LDC.64 R16, c[0x0][0x230] ;  /* 0x00008c00ff107b82 */ /* 0x000ea20000000a00 */
[----:B-1----:R-:W-:-:S02]  /*0080*/  SHF.L.U32 R0, R0, 0x1, RZ ;  /* 0x0000000100007819 */ /* 0x002fc400000006ff */
[----:B---3--:R-:W-:Y:S02]  /*0090*/  SHF.R.S32.HI R3, RZ, 0x16, R5 ;  /* 0x00000016ff037819 */ /* 0x008fe40000011405 */
[----:B------:R-:W-:Y:S02]  /*00a0*/  LOP3.LUT R0, R0, 0x1fe, RZ, 0xc0, !PT ;  /* 0x000001fe00007812 */ /* 0x000fe400078ec0ff */
[----:B------:R-:W-:Y:S02]  /*00b0*/  SGXT R3, R3, 0x1 ;  /* 0x000000010303781a */ /* 0x000fe40000000200 */
[----:B------:R-:W-:Y:S02]  /*00c0*/  LEA R0, R5, R0, 0x9 ;  /* 0x0000000005007211 */ /* 0x000fe400078e48ff */
[----:B------:R-:W1:Y:S02]  /*00d0*/  LDC.64 R4, c[0x0][0x238] ;  /* 0x00008e00ff047b82 */ /* 0x000e640000000a00 */
[----:B------:R-:W-:-:S04]  /*00e0*/  LEA.HI R3, R3, R0, RZ, 0x12 ;  /* 0x0000000003037211 */ /* 0x000fc800078f90ff */
[----:B------:R-:W-:-:S04]  /*00f0*/  SHF.R.S32.HI R3, RZ, 0x12, R3 ;  /* 0x00000012ff037819 */ /* 0x000fc80000011403 */
[----:B------:R-:W-:-:S04]  /*0100*/  SHF.R.S32.HI R2, RZ, 0xf, R3 ;  /* 0x0000000fff027819 */ /* 0x000fc80000011403 */
[----:B------:R-:W-:-:S04]  /*0110*/  LOP3.LUT R2, R2, 0xffff, RZ, 0xc0, !PT ;  /* 0x0000ffff02027812 */ /* 0x000fc800078ec0ff */
[----:B------:R-:W-:-:S04]  /*0120*/  LEA.HI R2, R2, R3, RZ, 0x16 ;  /* 0x0000000302027211 */ /* 0x000fc800078fb0ff */
[----:B------:R-:W-:-:S04]  /*0130*/  LOP3.LUT R2, R2, 0xffc0, RZ, 0xc0, !PT ;  /* 0x0000ffc002027812 */ /* 0x000fc800078ec0ff */
[----:B------:R-:W-:-:S04]  /*0140*/  IADD3 R2, RZ, -R2, RZ ;  /* 0x80000002ff027210 */ /* 0x000fc80007ffe0ff */
[----:B------:R-:W-:-:S04]  /*0150*/  PRMT R2, R2, 0x7710, RZ ;  /* 0x0000771002027816 */ /* 0x000fc800000000ff */
[----:B------:R-:W-:-:S04]  /*0160*/  IADD3 R3, R3, R2, RZ ;  /* 0x0000000203037210 */ /* 0x000fc80007ffe0ff */
[----:B------:R-:W-:Y:S02]  /*0170*/  PRMT R19, R3, 0x9910, RZ ;  /* 0x0000991003137816 */ /* 0x000fe400000000ff */
[----:B------:R-:W3:Y:S03]  /*0180*/  LDC.64 R2, c[0x0][0x210] ;  /* 0x00008400ff027b82 */ /* 0x000ee60000000a00 */
[----:B--2---:R-:W-:-:S05]  /*0190*/  IMAD.WIDE R14, R19, 0x4, R14 ;  /* 0x00000004130e7825 */ /* 0x004fca00078e020e */
[----:B------:R2:W2:Y:S01]  /*01a0*/  LDG.E.EL R18, desc[UR4][R14.64] ;  /* 0x000000040e127981 */ /* 0x0004a2000c2e1900 */
[----:B----4-:R-:W-:-:S04]  /*01b0*/  IMAD.WIDE R10, R19, 0x4, R10 ;  /* 0x00000004130a7825 */ /* 0x010fc800078e020a */
[----:B-----5:R-:W-:Y:S01]  /*01c0*/  IMAD.WIDE R12, R19, 0x4, R12 ;  /* 0x00000004130c7825 */ /* 0x020fe200078e020c */
[----:B------:R4:W5:Y:S04]  /*01d0*/  LDG.E.EL R8, desc[UR4][R10.64] ;  /* 0x000000040a087981 */ /* 0x000968000c2e1900 */
[----:B------:R-:W5:Y:S01]  /*01e0*/  LDG.E.EL R9, desc[UR4][R12.64] ;  /* 0x000000040c097981 */ /* 0x000f62000c2e1900 */
[----:B---3--:R-:W-:-:S05]  /*01f0*/  IMAD.WIDE R2, R0, 0x4, R2 ;  /* 0x0000000400027825 */ /* 0x008fca00078e0202 */
[----:B------:R-:W5:Y:S01]  /*0200*/  LDG.E.64 R6, desc[UR4][R2.64] ;  /* 0x0000000402067981 */ /* 0x000f62000c1e1b00 */
[----:B0-2---:R-:W-:-:S04]  /*0210*/  IMAD.WIDE R14, R19, 0x4, R16 ;  /* 0x00000004130e7825 */ /* 0x005fc800078e0210 */
[----:B-1----:R-:W-:Y:S02]  /*0220*/  IMAD.WIDE R16, R19, 0x4, R4 ;  /* 0x0000000413107825 */ /* 0x002fe400078e0204 */
[----:B------:R-:W2:Y:S01]  /*0230*/  LDG.E.EL R14, desc[UR4][R14.64] ;  /* 0x000000040e0e7981 */ /* 0x000ea2000c2e1900 */
[----:B----4-:R-:W-:Y:S01]  /*0240*/  HFMA2.MMA R10, -RZ, RZ, 1.625, 0 ;  /* 0x3e800000ff0a7435 */ /* 0x010fe200000001ff */
[----:B------:R-:W0:Y:S02]  /*0250*/  LDC.64 R4, c[0x0][0x240] ;  /* 0x00009000ff047b82 */ /* 0x000e240000000a00 */
[----:B------:R-:W2:Y:S01]  /*0260*/  LDG.E.EL R17, desc[UR4][R16.64] ;  /* 0x0000000410117981 */ /* 0x000ea2000c2e1900 */
[----:B0-----:R-:W-:-:S04]  /*0270*/  IMAD.WIDE R4, R0, 0x4, R4 ;  /* 0x0000000400047825 */ /* 0x001fc800078e0204 */
[----:B------:R-:W-:-:S04]  /*0280*/  FADD R18, R18, 9.9999997473787516356e-06 ;  /* 0x3727c5ac12127421 */ /* 0x000fc80000000000 */
[----:B------:R-:W0:Y:S02]  /*0290*/  MUFU.SQRT R19, R18 ;  /* 0x0000001200137308 */ /* 0x000e240000002000 */
[C---:B0-----:R-:W-:Y:S02]  /*02a0*/  FSETP.GT.AND P0, PT, R19.reuse, 8.50705917302346158658e+37, PT ;  /* 0x7e8000001300780b */ /* 0x041fe40003f04000 */
[----:B------:R-:W-:-:S11]  /*02b0*/  FSETP.GEU.AND P1, PT, R19, 1.175494350822287508e-38, PT ;  /* 0x008000001300780b */ /* 0x000fd60003f2e000 */
[----:B------:R-:W-:-:S04]  /*02c0*/  @P0 FMUL R19, R19, 0.25 ;  /* 0x3e80000013130820 */ /* 0x000fc80000400000 */
[----:B------:R-:W-:-:S06]  /*02d0*/  @!P1 FMUL R19, R19, 16777216 ;  /* 0x4b80000013139820 */ /* 0x000fcc0000400000 */
[----:B------:R-:W0:Y:S01]  /*02e0*/  MUFU.RCP R19, R19 ;  /* 0x0000001300137308 */ /* 0x000e220000001000 */
[----:B------:R-:W-:Y:S01]  /*02f0*/  FSEL R10, R10, 1, P0 ;  /* 0x3f8000000a0a7808 */ /* 0x000fe20000000000 */
[--C-:B-----5:R-:W-:Y:S01]  /*0300*/  FADD R6, R6, R8.reuse ;  /* 0x0000000806067221 */ /* 0x120fe20000000000 */
[----:B------:R-:W-:-:S03]  /*0310*/  FADD R7, R7, R8 ;  /* 0x0000000807077221 */ /* 0x000fc60000000000 */
[----:B------:R-:W-:Y:S01]  /*0320*/  @!P1 FMUL R10, R10, 16777216 ;  /* 0x4b8000000a0a9820 */ /* 0x000fe20000400000 */
[C---:B------:R-:W-:Y:S01]  /*0330*/  FADD R8, -R9.reuse, R6 ;  /* 0x0000000609087221 */ /* 0x040fe20000000100 */
[----:B------:R-:W-:Y:S02]  /*0340*/  FADD R9, -R9, R7 ;  /* 0x0000000709097221 */ /* 0x000fe40000000100 */
[----:B0-----:R-:W-:-:S04]  /*0350*/  FMUL R10, R19, R10 ;  /* 0x0000000a130a7220 */ /* 0x001fc80000400000 */
[-C--:B------:R-:W-:Y:S01]  /*0360*/  FMUL R8, R8, R10.reuse ;  /* 0x0000000a08087220 */ /* 0x080fe20000400000 */
[----:B------:R-:W-:-:S03]  /*0370*/  FMUL R10, R9, R10 ;  /* 0x0000000a090a7220 */ /* 0x000fc60000400000 */
[C-C-:B--2---:R-:W-:Y:S01]  /*0380*/  FFMA R8, R14.reuse, R8, R17.reuse ;  /* 0x000000080e087223 */ /* 0x144fe20000000011 */
[----:B------:R-:W-:-:S04]  /*0390*/  FFMA R10, R14, R10, R17 ;  /* 0x0000000a0e0a7223 */ /* 0x000fc80000000011 */
[----:B------:R-:W-:Y:S02]  /*03a0*/  FSETP.GEU.AND P0, PT, R8, RZ, PT ;  /* 0x000000ff0800720b */ /* 0x000fe40003f0e000 */
[----:B------:R-:W-:Y:S02]  /*03b0*/  FSETP.GEU.AND P1, PT, R10, RZ, PT ;  /* 0x000000ff0a00720b */ /* 0x000fe40003f2e000 */
[----:B------:R-:W-:Y:S02]  /*03c0*/  FSEL R8, R8, RZ, P0 ;  /* 0x000000ff08087208 */ /* 0x000fe40000000000 */
[----:B------:R-:W-:Y:S01]  /*03d0*/  FSEL R9, R10, RZ, P1 ;  /* 0x000000ff0a097208 */ /* 0x000fe20000800000 */
[----:B------:R-:W-:Y:S04]  /*03e0*/  STG.E.64 desc[UR4][R2.64], R6 ;  /* 0x0000000602007986 */ /* 0x000fe8000c101b04 */
[----:B------:R-:W-:Y:S01]  /*03f0*/  STG.E.64 desc[UR4][R4.64], R8 ;  /* 0x0000000804007986 */ /* 0x000fe2000c101b04 */
[----:B------:R-:W-:Y:S05]  /*0400*/  EXIT ;  /* 0x000000000000794d */ /* 0x000fea0003800000 */
.L_x_0:
[----:B------:R-:W-:-:S00]  /*0410*/  BRA `(.L_x_0) ;  /* 0xfffffffc00fc7947 */ /* 0x000fc0000383ffff */
[----:B------:R-:W-:-:S00]  /*0420*/  NOP ;  /* 0x0000000000007918 */ /* 0x000fc00000000000 */
        /* <DEDUP_REMOVED lines=13> */
.L_x_1:


//--------------------- .nv.global.init           --------------------------
	.section	.nv.global.init,"aw",@progbits
.nv.global.init:
	.type		_$_str,@object
	.size		_$_str,(_$_str_$_2 - _$_str)
_$_str:
        /*0000*/ 	.byte	0x5f, 0x5f, 0x43, 0x55, 0x44, 0x41, 0x5f, 0x46, 0x54, 0x5a, 0x00
	.type		_$_str_$_2,@object
	.size		_$_str_$_2,(.L_1 - _$_str_$_2)
_$_str_$_2:
        /*000b*/ 	.byte	0x5f, 0x5f, 0x43, 0x55, 0x44, 0x41, 0x5f, 0x50, 0x52, 0x45, 0x43, 0x5f, 0x53, 0x51, 0x52, 0x54
        /*001b*/ 	.byte	0x00
.L_1:


//--------------------- .nv.constant0.triton_poi_fused__native_batch_norm_legit_no_training_convolution_relu_41 --------------------------
	.section	.nv.constant0.triton_poi_fused__native_batch_norm_legit_no_training_convolution_relu_41,"a",@progbits
	.sectionflags	@""
	.align	4
.nv.constant0.triton_poi_fused__native_batch_norm_legit_no_training_convolution_relu_41:
	.zero		588
